	.headerflags	@"EF_CUDA_TEXMODE_UNIFIED EF_CUDA_64BIT_ADDRESS EF_CUDA_ACCELERATORS EF_CUDA_SM90 EF_CUDA_VIRTUAL_SM(EF_CUDA_SM90)"
	.elftype	@"ET_EXEC"


//--------------------- .nv.info                  --------------------------
	.section	.nv.info,"",@"SHT_CUDA_INFO"
	.align	4


	//----- nvinfo : EIATTR_REGCOUNT
	.align		4
        /*0000*/ 	.byte	0x04, 0x2f
        /*0002*/ 	.short	(.L_3 - .L_2)
	.align		4
.L_2:
        /*0004*/ 	.word	index@(triton_poi_fused__native_batch_norm_legit_no_training_convolution_relu_23)
        /*0008*/ 	.word	0x00000013


	//----- nvinfo : EIATTR_MIN_STACK_SIZE
	.align		4
.L_3:
        /*000c*/ 	.byte	0x04, 0x12
        /*000e*/ 	.short	(.L_5 - .L_4)
	.align		4
.L_4:
        /*0010*/ 	.word	index@(triton_poi_fused__native_batch_norm_legit_no_training_convolution_relu_23)
        /*0014*/ 	.word	0x00000000


	//----- nvinfo : EIATTR_FRAME_SIZE
	.align		4
.L_5:
        /*0018*/ 	.byte	0x04, 0x11
        /*001a*/ 	.short	(.L_7 - .L_6)
	.align		4
.L_6:
        /*001c*/ 	.word	index@(triton_poi_fused__native_batch_norm_legit_no_training_convolution_relu_23)
        /*0020*/ 	.word	0x00000000


	//----- nvinfo : EIATTR_MIN_STACK_SIZE
	.align		4
.L_7:
        /*0024*/ 	.byte	0x04, 0x12
        /*0026*/ 	.short	(.L_9 - .L_8)
	.align		4
.L_8:
        /*0028*/ 	.word	index@(triton_poi_fused__native_batch_norm_legit_no_training_convolution_relu_23)
        /*002c*/ 	.word	0x00000000
.L_9:


//--------------------- .nv.info.triton_poi_fused__native_batch_norm_legit_no_training_convolution_relu_23 --------------------------
	.section	.nv.info.triton_poi_fused__native_batch_norm_legit_no_training_convolution_relu_23,"",@"SHT_CUDA_INFO"
	.sectionflags	@""
	.align	4


	//----- nvinfo : EIATTR_CUDA_API_VERSION
	.align		4
        /*0000*/ 	.byte	0x04, 0x37
        /*0002*/ 	.short	(.L_11 - .L_10)
.L_10:
        /*0004*/ 	.word	0x0000007c


	//----- nvinfo : EIATTR_KPARAM_INFO
	.align		4
.L_11:
        /*0008*/ 	.byte	0x04, 0x17
        /*000a*/ 	.short	(.L_13 - .L_12)
.L_12:
        /*000c*/ 	.word	0x00000000
        /*0010*/ 	.short	0x0007
        /*0012*/ 	.short	0x0038
        /*0014*/ 	.byte	0x00, 0xf0, 0x11, 0x00


	//----- nvinfo : EIATTR_KPARAM_INFO
	.align		4
.L_13:
        /*0018*/ 	.byte	0x04, 0x17
        /*001a*/ 	.short	(.L_15 - .L_14)
.L_14:
        /*001c*/ 	.word	0x00000000
        /*0020*/ 	.short	0x0006
        /*0022*/ 	.short	0x0030
        /*0024*/ 	.byte	0x00, 0xf4, 0x21, 0x00


	//----- nvinfo : EIATTR_KPARAM_INFO
	.align		4
.L_15:
        /*0028*/ 	.byte	0x04, 0x17
        /*002a*/ 	.short	(.L_17 - .L_16)
.L_16:
        /*002c*/ 	.word	0x00000000
        /*0030*/ 	.short	0x0005
        /*0032*/ 	.short	0x0028
        /*0034*/ 	.byte	0x00, 0xf4, 0x21, 0x00


	//----- nvinfo : EIATTR_KPARAM_INFO
	.align		4
.L_17:
        /*0038*/ 	.byte	0x04, 0x17
        /*003a*/ 	.short	(.L_19 - .L_18)
.L_18:
        /*003c*/ 	.word	0x00000000
        /*0040*/ 	.short	0x0004
        /*0042*/ 	.short	0x0020
        /*0044*/ 	.byte	0x00, 0xf4, 0x21, 0x00


	//----- nvinfo : EIATTR_KPARAM_INFO
	.align		4
.L_19:
        /*0048*/ 	.byte	0x04, 0x17
        /*004a*/ 	.short	(.L_21 - .L_20)
.L_20:
        /*004c*/ 	.word	0x00000000
        /*0050*/ 	.short	0x0003
        /*0052*/ 	.short	0x0018
        /*0054*/ 	.byte	0x00, 0xf4, 0x21, 0x00


	//----- nvinfo : EIATTR_KPARAM_INFO
	.align		4
.L_21:
        /*0058*/ 	.byte	0x04, 0x17
        /*005a*/ 	.short	(.L_23 - .L_22)
.L_22:
        /*005c*/ 	.word	0x00000000
        /*0060*/ 	.short	0x0002
        /*0062*/ 	.short	0x0010
        /*0064*/ 	.byte	0x00, 0xf4, 0x21, 0x00


	//----- nvinfo : EIATTR_KPARAM_INFO
	.align		4
.L_23:
        /*0068*/ 	.byte	0x04, 0x17
        /*006a*/ 	.short	(.L_25 - .L_24)
.L_24:
        /*006c*/ 	.word	0x00000000
        /*0070*/ 	.short	0x0001
        /*0072*/ 	.short	0x0008
        /*0074*/ 	.byte	0x00, 0xf4, 0x21, 0x00


	//----- nvinfo : EIATTR_KPARAM_INFO
	.align		4
.L_25:
        /*0078*/ 	.byte	0x04, 0x17
        /*007a*/ 	.short	(.L_27 - .L_26)
.L_26:
        /*007c*/ 	.word	0x00000000
        /*0080*/ 	.short	0x0000
        /*0082*/ 	.short	0x0000
        /*0084*/ 	.byte	0x00, 0xf4, 0x21, 0x00


	//----- nvinfo : EIATTR_SPARSE_MMA_MASK
	.align		4
.L_27:
        /*0088*/ 	.byte	0x03, 0x50
        /*008a*/ 	.short	0x0000


	//----- nvinfo : EIATTR_MAXREG_COUNT
	.align		4
        /*008c*/ 	.byte	0x03, 0x1b
        /*008e*/ 	.short	0x00ff


	//----- nvinfo : EIATTR_EXIT_INSTR_OFFSETS
	.align		4
        /*0090*/ 	.byte	0x04, 0x1c
        /*0092*/ 	.short	(.L_29 - .L_28)


	//   ....[0]....
.L_28:
        /*0094*/ 	.word	0x00000350


	//----- nvinfo : EIATTR_REQNTID
	.align		4
.L_29:
        /*0098*/ 	.byte	0x04, 0x10
        /*009a*/ 	.short	(.L_31 - .L_30)
.L_30:
        /*009c*/ 	.word	0x00000080
        /*00a0*/ 	.word	0x00000001
        /*00a4*/ 	.word	0x00000001


	//----- nvinfo : EIATTR_CBANK_PARAM_SIZE
	.align		4
.L_31:
        /*00a8*/ 	.byte	0x03, 0x19
        /*00aa*/ 	.short	0x003c


	//----- nvinfo : EIATTR_PARAM_CBANK
	.align		4
        /*00ac*/ 	.byte	0x04, 0x0a
        /*00ae*/ 	.short	(.L_33 - .L_32)
	.align		4
.L_32:
        /*00b0*/ 	.word	index@(.nv.constant0.triton_poi_fused__native_batch_norm_legit_no_training_convolution_relu_23)
        /*00b4*/ 	.short	0x0210
        /*00b6*/ 	.short	0x003c


	//----- nvinfo : EIATTR_SW_WAR
	.align		4
.L_33:
        /*00b8*/ 	.byte	0x04, 0x36
        /*00ba*/ 	.short	(.L_35 - .L_34)
.L_34:
        /*00bc*/ 	.word	0x00000008
.L_35:


//--------------------- .nv.callgraph             --------------------------
	.section	.nv.callgraph,"",@"SHT_CUDA_CALLGRAPH"
	.align	4
	.sectionentsize	8
	.align		4
        /*0000*/ 	.word	0x00000000
	.align		4
        /*0004*/ 	.word	0xffffffff
	.align		4
        /*0008*/ 	.word	0x00000000
	.align		4
        /*000c*/ 	.word	0xfffffffe
	.align		4
        /*0010*/ 	.word	0x00000000
	.align		4
        /*0014*/ 	.word	0xfffffffd
	.align		4
        /*0018*/ 	.word	0x00000000
	.align		4
        /*001c*/ 	.word	0xfffffffc


//--------------------- .nv.constant4             --------------------------
	.section	.nv.constant4,"a",@progbits
	.align	8
	.align		8
.nv.constant4:
        /*0000*/ 	.dword	_$_str
	.align		8
        /*0008*/ 	.dword	_$_str_$_2


//--------------------- .text.triton_poi_fused__native_batch_norm_legit_no_training_convolution_relu_23 --------------------------
	.section	.text.triton_poi_fused__native_batch_norm_legit_no_training_convolution_relu_23,"ax",@progbits
	.align	128
        .global         triton_poi_fused__native_batch_norm_legit_no_training_convolution_relu_23
        .type           triton_poi_fused__native_batch_norm_legit_no_training_convolution_relu_23,@function
        .size           triton_poi_fused__native_batch_norm_legit_no_training_convolution_relu_23,(.L_x_1 - triton_poi_fused__native_batch_norm_legit_no_training_convolution_relu_23)
        .other          triton_poi_fused__native_batch_norm_legit_no_training_convolution_relu_23,@"STO_CUDA_ENTRY STV_DEFAULT"
triton_poi_fused__native_batch_norm_legit_no_training_convolution_relu_23:
.text.triton_poi_fused__native_batch_norm_legit_no_training_convolution_relu_23:
[----:B------:R-:W-:Y:S01]  /*0000*/  LDC R1, c[0x0][0x28] ;  /* 0x00000a00ff017b82 */ /* 0x000fe20000000800 */
[----:B------:R-:W1:Y:S07]  /*0010*/  S2R R0, SR_TID.X ;  /* 0x0000000000007919 */ /* 0x000e6e0000002100 */
[----:B------:R-:W2:Y:S01]  /*0020*/  LDC.64 R10, c[0x0][0x228] ;  /* 0x00008a00ff0a7b82 */ /* 0x000ea20000000a00 */
[----:B------:R-:W-:Y:S01]  /*0030*/  ULDC.64 UR4, c[0x0][0x208] ;  /* 0x0000820000047ab9 */ /* 0x000fe20000000a00 */
[----:B------:R-:W3:Y:S06]  /*0040*/  S2R R3, SR_CTAID.X ;  /* 0x0000000000037919 */ /* 0x000eec0000002500 */
[----:B------:R-:W4:Y:S08]  /*0050*/  LDC.64 R6, c[0x0][0x218] ;  /* 0x00008600ff067b82 */ /* 0x000f300000000a00 */
[----:B------:R-:W5:Y:S08]  /*0060*/  LDC.64 R8, c[0x0][0x220] ;  /* 0x00008800ff087b82 */ /* 0x000f700000000a00 */
[----:B------:R-:W5:Y:S01]  /*0070*/  LDC.64 R12, c[0x0][0x230] ;  /* 0x00008c00ff0c7b82 */ /* 0x000f620000000a00 */
[----:B-1----:R-:W-:-:S07]  /*0080*/  LOP3.LUT R0, R0, 0x7f, RZ, 0xc0, !PT ;  /* 0x0000007f00007812 */ /* 0x002fce00078ec0ff */
[----:B------:R-:W1:Y:S01]  /*0090*/  LDC.64 R4, c[0x0][0x238] ;  /* 0x00008e00ff047b82 */ /* 0x000e620000000a00 */
[----:B---3--:R-:W-:Y:S02]  /*00a0*/  SHF.R.S32.HI R2, RZ, 0x18, R3 ;  /* 0x00000018ff027819 */ /* 0x008fe40000011403 */
[----:B------:R-:W-:Y:S02]  /*00b0*/  LEA R0, R3, R0, 0x7 ;  /* 0x0000000003007211 */ /* 0x000fe400078e38ff */
[----:B------:R-:W-:-:S04]  /*00c0*/  SGXT R3, R2, 0x1 ;  /* 0x000000010203781a */ /* 0x000fc80000000200 */
[----:B------:R-:W-:-:S04]  /*00d0*/  LEA.HI R3, R3, R0, RZ, 0x4 ;  /* 0x0000000003037211 */ /* 0x000fc800078f20ff */
[--C-:B------:R-:W-:Y:S02]  /*00e0*/  SHF.R.S32.HI R2, RZ, 0x4, R3.reuse ;  /* 0x00000004ff027819 */ /* 0x100fe40000011403 */
[----:B------:R-:W-:-:S04]  /*00f0*/  SHF.R.S32.HI R3, RZ, 0x1f, R3 ;  /* 0x0000001fff037819 */ /* 0x000fc80000011403 */
[----:B------:R-:W-:-:S04]  /*0100*/  LEA.HI R3, R3, R2, RZ, 0x8 ;  /* 0x0000000203037211 */ /* 0x000fc800078f40ff */
[----:B------:R-:W-:-:S04]  /*0110*/  LOP3.LUT R3, R3, 0xffffff00, RZ, 0xc0, !PT ;  /* 0xffffff0003037812 */ /* 0x000fc800078ec0ff */
[----:B------:R-:W-:Y:S02]  /*0120*/  IADD3 R15, R2, -R3, RZ ;  /* 0x80000003020f7210 */ /* 0x000fe40007ffe0ff */
[----:B------:R-:W3:Y:S03]  /*0130*/  LDC.64 R2, c[0x0][0x210] ;  /* 0x00008400ff027b82 */ /* 0x000ee60000000a00 */
[----:B--2---:R-:W-:-:S05]  /*0140*/  IMAD.WIDE R10, R15, 0x4, R10 ;  /* 0x000000040f0a7825 */ /* 0x004fca00078e020a */
[----:B------:R2:W2:Y:S01]  /*0150*/  LDG.E.EL R16, desc[UR4][R10.64] ;  /* 0x000000040a107981 */ /* 0x0004a2000c2e1900 */
[----:B----4-:R-:W-:-:S04]  /*0160*/  IMAD.WIDE R6, R15, 0x4, R6 ;  /* 0x000000040f067825 */ /* 0x010fc800078e0206 */
[C---:B-----5:R-:W-:Y:S02]  /*0170*/  IMAD.WIDE R8, R15.reuse, 0x4, R8 ;  /* 0x000000040f087825 */ /* 0x060fe400078e0208 */
[----:B------:R4:W5:Y:S02]  /*0180*/  LDG.E.EL R7, desc[UR4][R6.64] ;  /* 0x0000000406077981 */ /* 0x000964000c2e1900 */
[----:B---3--:R-:W-:Y:S02]  /*0190*/  IMAD.WIDE R2, R0, 0x4, R2 ;  /* 0x0000000400027825 */ /* 0x008fe400078e0202 */
[----:B------:R-:W3:Y:S04]  /*01a0*/  LDG.E.EL R8, desc[UR4][R8.64] ;  /* 0x0000000408087981 */ /* 0x000ee8000c2e1900 */
[----:B------:R-:W5:Y:S01]  /*01b0*/  LDG.E R14, desc[UR4][R2.64] ;  /* 0x00000004020e7981 */ /* 0x000f62000c1e1900 */
[----:B0-2---:R-:W-:-:S04]  /*01c0*/  IMAD.WIDE R10, R15, 0x4, R12 ;  /* 0x000000040f0a7825 */ /* 0x005fc800078e020c */
[----:B-1----:R-:W-:Y:S02]  /*01d0*/  IMAD.WIDE R12, R15, 0x4, R4 ;  /* 0x000000040f0c7825 */ /* 0x002fe400078e0204 */
[----:B------:R-:W2:Y:S01]  /*01e0*/  LDG.E.EL R10, desc[UR4][R10.64] ;  /* 0x000000040a0a7981 */ /* 0x000ea2000c2e1900 */
[----:B----4-:R-:W-:Y:S01]  /*01f0*/  HFMA2.MMA R6, -RZ, RZ, 1.625, 0 ;  /* 0x3e800000ff067435 */ /* 0x010fe200000001ff */
[----:B------:R-:W0:Y:S02]  /*0200*/  LDC.64 R4, c[0x0][0x240] ;  /* 0x00009000ff047b82 */ /* 0x000e240000000a00 */
[----:B------:R-:W2:Y:S01]  /*0210*/  LDG.E.EL R13, desc[UR4][R12.64] ;  /* 0x000000040c0d7981 */ /* 0x000ea2000c2e1900 */
[----:B0-----:R-:W-:-:S04]  /*0220*/  IMAD.WIDE R4, R0, 0x4, R4 ;  /* 0x0000000400047825 */ /* 0x001fc800078e0204 */
[----:B------:R-:W-:-:S04]  /*0230*/  FADD R16, R16, 9.9999997473787516356e-06 ;  /* 0x3727c5ac10107421 */ /* 0x000fc80000000000 */
[----:B------:R-:W0:Y:S02]  /*0240*/  MUFU.SQRT R15, R16 ;  /* 0x00000010000f7308 */ /* 0x000e240000002000 */
[C---:B0-----:R-:W-:Y:S02]  /*0250*/  FSETP.GT.AND P0, PT, R15.reuse, 8.50705917302346158658e+37, PT ;  /* 0x7e8000000f00780b */ /* 0x041fe40003f04000 */
[----:B------:R-:W-:-:S11]  /*0260*/  FSETP.GEU.AND P1, PT, R15, 1.175494350822287508e-38, PT ;  /* 0x008000000f00780b */ /* 0x000fd60003f2e000 */
[----:B------:R-:W-:-:S04]  /*0270*/  @P0 FMUL R15, R15, 0.25 ;  /* 0x3e8000000f0f0820 */ /* 0x000fc80000400000 */
[----:B------:R-:W-:-:S06]  /*0280*/  @!P1 FMUL R15, R15, 16777216 ;  /* 0x4b8000000f0f9820 */ /* 0x000fcc0000400000 */
[----:B------:R-:W0:Y:S01]  /*0290*/  MUFU.RCP R15, R15 ;  /* 0x0000000f000f7308 */ /* 0x000e220000001000 */
[----:B------:R-:W-:Y:S01]  /*02a0*/  FSEL R6, R6, 1, P0 ;  /* 0x3f80000006067808 */ /* 0x000fe20000000000 */
[----:B-----5:R-:W-:-:S04]  /*02b0*/  FADD R7, R14, R7 ;  /* 0x000000070e077221 */ /* 0x020fc80000000000 */
[----:B------:R-:W-:Y:S01]  /*02c0*/  @!P1 FMUL R6, R6, 16777216 ;  /* 0x4b80000006069820 */ /* 0x000fe20000400000 */
[----:B---3--:R-:W-:-:S03]  /*02d0*/  FADD R8, -R8, R7 ;  /* 0x0000000708087221 */ /* 0x008fc60000000100 */
[----:B0-----:R-:W-:-:S04]  /*02e0*/  FMUL R9, R15, R6 ;  /* 0x000000060f097220 */ /* 0x001fc80000400000 */
[----:B------:R-:W-:-:S04]  /*02f0*/  FMUL R8, R8, R9 ;  /* 0x0000000908087220 */ /* 0x000fc80000400000 */
[----:B--2---:R-:W-:-:S05]  /*0300*/  FFMA R8, R10, R8, R13 ;  /* 0x000000080a087223 */ /* 0x004fca000000000d */
[----:B------:R-:W-:-:S04]  /*0310*/  FSETP.GEU.AND P0, PT, R8, RZ, PT ;  /* 0x000000ff0800720b */ /* 0x000fc80003f0e000 */
[----:B------:R-:W-:Y:S01]  /*0320*/  FSEL R9, R8, RZ, P0 ;  /* 0x000000ff08097208 */ /* 0x000fe20000000000 */
[----:B------:R-:W-:Y:S04]  /*0330*/  STG.E desc[UR4][R2.64], R7 ;  /* 0x0000000702007986 */ /* 0x000fe8000c101904 */
[----:B------:R-:W-:Y:S01]  /*0340*/  STG.E desc[UR4][R4.64], R9 ;  /* 0x0000000904007986 */ /* 0x000fe2000c101904 */
[----:B------:R-:W-:Y:S05]  /*0350*/  EXIT ;  /* 0x000000000000794d */ /* 0x000fea0003800000 */
.L_x_0:
[----:B------:R-:W-:-:S00]  /*0360*/  BRA `(.L_x_0) ;  /* 0xfffffffc00fc7947 */ /* 0x000fc0000383ffff */
[----:B------:R-:W-:-:S00]  /*0370*/  NOP ;  /* 0x0000000000007918 */ /* 0x000fc00000000000 */
        /* <DEDUP_REMOVED lines=8> */
.L_x_1:


//--------------------- .nv.global.init           --------------------------
	.section	.nv.global.init,"aw",@progbits
.nv.global.init:
	.type		_$_str,@object
	.size		_$_str,(_$_str_$_2 - _$_str)
_$_str:
        /*0000*/ 	.byte	0x5f, 0x5f, 0x43, 0x55, 0x44, 0x41, 0x5f, 0x46, 0x54, 0x5a, 0x00
	.type		_$_str_$_2,@object
	.size		_$_str_$_2,(.L_1 - _$_str_$_2)
_$_str_$_2:
        /*000b*/ 	.byte	0x5f, 0x5f, 0x43, 0x55, 0x44, 0x41, 0x5f, 0x50, 0x52, 0x45, 0x43, 0x5f, 0x53, 0x51, 0x52, 0x54
        /*001b*/ 	.byte	0x00
.L_1:


//--------------------- .nv.constant0.triton_poi_fused__native_batch_norm_legit_no_training_convolution_relu_23 --------------------------
	.section	.nv.constant0.triton_poi_fused__native_batch_norm_legit_no_training_convolution_relu_23,"a",@progbits
	.sectionflags	@""
	.align	4
.nv.constant0.triton_poi_fused__native_batch_norm_legit_no_training_convolution_relu_23:
	.zero		588
